//
// Generated by NVIDIA NVVM Compiler
//
// Compiler Build ID: CL-36424714
// Cuda compilation tools, release 13.0, V13.0.88
// Based on NVVM 20.0.0
//

.version 9.0
.target sm_100
.address_size 64

	// .globl	_Z16computeDistancesPfS_S_ii

.visible .entry _Z16computeDistancesPfS_S_ii(
	.param .u64 .ptr .align 1 _Z16computeDistancesPfS_S_ii_param_0,
	.param .u64 .ptr .align 1 _Z16computeDistancesPfS_S_ii_param_1,
	.param .u64 .ptr .align 1 _Z16computeDistancesPfS_S_ii_param_2,
	.param .u32 _Z16computeDistancesPfS_S_ii_param_3,
	.param .u32 _Z16computeDistancesPfS_S_ii_param_4
)
{
	.reg .pred 	%p<11>;
	.reg .b32 	%r<38>;
	.reg .b32 	%f<142>;
	.reg .b64 	%rd<31>;

	ld.param.u64 	%rd11, [_Z16computeDistancesPfS_S_ii_param_0];
	ld.param.u64 	%rd12, [_Z16computeDistancesPfS_S_ii_param_1];
	ld.param.u64 	%rd10, [_Z16computeDistancesPfS_S_ii_param_2];
	ld.param.u32 	%r24, [_Z16computeDistancesPfS_S_ii_param_3];
	ld.param.u32 	%r23, [_Z16computeDistancesPfS_S_ii_param_4];
	cvta.to.global.u64 	%rd1, %rd12;
	cvta.to.global.u64 	%rd2, %rd11;
	mov.u32 	%r25, %ctaid.x;
	mov.u32 	%r26, %ntid.x;
	mov.u32 	%r27, %tid.x;
	mad.lo.s32 	%r1, %r25, %r26, %r27;
	setp.ge.s32 	%p1, %r1, %r24;
	@%p1 bra 	$L__BB0_15;
	setp.lt.s32 	%p2, %r23, 1;
	mov.f32 	%f141, 0f00000000;
	@%p2 bra 	$L__BB0_14;
	mul.lo.s32 	%r2, %r23, %r1;
	and.b32  	%r3, %r23, 15;
	setp.lt.u32 	%p3, %r23, 16;
	mov.f32 	%f141, 0f00000000;
	mov.b32 	%r34, 0;
	@%p3 bra 	$L__BB0_5;
	and.b32  	%r34, %r23, 2147483632;
	neg.s32 	%r32, %r34;
	add.s64 	%rd3, %rd2, 32;
	add.s64 	%rd29, %rd1, 32;
	mov.f32 	%f141, 0f00000000;
	mov.u32 	%r31, %r2;
$L__BB0_4:
	.pragma "nounroll";
	mul.wide.s32 	%rd13, %r31, 4;
	add.s64 	%rd14, %rd3, %rd13;
	ld.global.f32 	%f18, [%rd14+-32];
	ld.global.f32 	%f19, [%rd29+-32];
	sub.f32 	%f20, %f18, %f19;
	fma.rn.f32 	%f21, %f20, %f20, %f141;
	ld.global.f32 	%f22, [%rd14+-28];
	ld.global.f32 	%f23, [%rd29+-28];
	sub.f32 	%f24, %f22, %f23;
	fma.rn.f32 	%f25, %f24, %f24, %f21;
	ld.global.f32 	%f26, [%rd14+-24];
	ld.global.f32 	%f27, [%rd29+-24];
	sub.f32 	%f28, %f26, %f27;
	fma.rn.f32 	%f29, %f28, %f28, %f25;
	ld.global.f32 	%f30, [%rd14+-20];
	ld.global.f32 	%f31, [%rd29+-20];
	sub.f32 	%f32, %f30, %f31;
	fma.rn.f32 	%f33, %f32, %f32, %f29;
	ld.global.f32 	%f34, [%rd14+-16];
	ld.global.f32 	%f35, [%rd29+-16];
	sub.f32 	%f36, %f34, %f35;
	fma.rn.f32 	%f37, %f36, %f36, %f33;
	ld.global.f32 	%f38, [%rd14+-12];
	ld.global.f32 	%f39, [%rd29+-12];
	sub.f32 	%f40, %f38, %f39;
	fma.rn.f32 	%f41, %f40, %f40, %f37;
	ld.global.f32 	%f42, [%rd14+-8];
	ld.global.f32 	%f43, [%rd29+-8];
	sub.f32 	%f44, %f42, %f43;
	fma.rn.f32 	%f45, %f44, %f44, %f41;
	ld.global.f32 	%f46, [%rd14+-4];
	ld.global.f32 	%f47, [%rd29+-4];
	sub.f32 	%f48, %f46, %f47;
	fma.rn.f32 	%f49, %f48, %f48, %f45;
	ld.global.f32 	%f50, [%rd14];
	ld.global.f32 	%f51, [%rd29];
	sub.f32 	%f52, %f50, %f51;
	fma.rn.f32 	%f53, %f52, %f52, %f49;
	ld.global.f32 	%f54, [%rd14+4];
	ld.global.f32 	%f55, [%rd29+4];
	sub.f32 	%f56, %f54, %f55;
	fma.rn.f32 	%f57, %f56, %f56, %f53;
	ld.global.f32 	%f58, [%rd14+8];
	ld.global.f32 	%f59, [%rd29+8];
	sub.f32 	%f60, %f58, %f59;
	fma.rn.f32 	%f61, %f60, %f60, %f57;
	ld.global.f32 	%f62, [%rd14+12];
	ld.global.f32 	%f63, [%rd29+12];
	sub.f32 	%f64, %f62, %f63;
	fma.rn.f32 	%f65, %f64, %f64, %f61;
	ld.global.f32 	%f66, [%rd14+16];
	ld.global.f32 	%f67, [%rd29+16];
	sub.f32 	%f68, %f66, %f67;
	fma.rn.f32 	%f69, %f68, %f68, %f65;
	ld.global.f32 	%f70, [%rd14+20];
	ld.global.f32 	%f71, [%rd29+20];
	sub.f32 	%f72, %f70, %f71;
	fma.rn.f32 	%f73, %f72, %f72, %f69;
	ld.global.f32 	%f74, [%rd14+24];
	ld.global.f32 	%f75, [%rd29+24];
	sub.f32 	%f76, %f74, %f75;
	fma.rn.f32 	%f77, %f76, %f76, %f73;
	ld.global.f32 	%f78, [%rd14+28];
	ld.global.f32 	%f79, [%rd29+28];
	sub.f32 	%f80, %f78, %f79;
	fma.rn.f32 	%f141, %f80, %f80, %f77;
	add.s32 	%r32, %r32, 16;
	add.s32 	%r31, %r31, 16;
	add.s64 	%rd29, %rd29, 64;
	setp.ne.s32 	%p4, %r32, 0;
	@%p4 bra 	$L__BB0_4;
$L__BB0_5:
	setp.eq.s32 	%p5, %r3, 0;
	@%p5 bra 	$L__BB0_14;
	and.b32  	%r11, %r23, 7;
	setp.lt.u32 	%p6, %r3, 8;
	@%p6 bra 	$L__BB0_8;
	add.s32 	%r29, %r34, %r2;
	mul.wide.s32 	%rd15, %r29, 4;
	add.s64 	%rd16, %rd2, %rd15;
	ld.global.f32 	%f82, [%rd16];
	mul.wide.u32 	%rd17, %r34, 4;
	add.s64 	%rd18, %rd1, %rd17;
	ld.global.f32 	%f83, [%rd18];
	sub.f32 	%f84, %f82, %f83;
	fma.rn.f32 	%f85, %f84, %f84, %f141;
	ld.global.f32 	%f86, [%rd16+4];
	ld.global.f32 	%f87, [%rd18+4];
	sub.f32 	%f88, %f86, %f87;
	fma.rn.f32 	%f89, %f88, %f88, %f85;
	ld.global.f32 	%f90, [%rd16+8];
	ld.global.f32 	%f91, [%rd18+8];
	sub.f32 	%f92, %f90, %f91;
	fma.rn.f32 	%f93, %f92, %f92, %f89;
	ld.global.f32 	%f94, [%rd16+12];
	ld.global.f32 	%f95, [%rd18+12];
	sub.f32 	%f96, %f94, %f95;
	fma.rn.f32 	%f97, %f96, %f96, %f93;
	ld.global.f32 	%f98, [%rd16+16];
	ld.global.f32 	%f99, [%rd18+16];
	sub.f32 	%f100, %f98, %f99;
	fma.rn.f32 	%f101, %f100, %f100, %f97;
	ld.global.f32 	%f102, [%rd16+20];
	ld.global.f32 	%f103, [%rd18+20];
	sub.f32 	%f104, %f102, %f103;
	fma.rn.f32 	%f105, %f104, %f104, %f101;
	ld.global.f32 	%f106, [%rd16+24];
	ld.global.f32 	%f107, [%rd18+24];
	sub.f32 	%f108, %f106, %f107;
	fma.rn.f32 	%f109, %f108, %f108, %f105;
	ld.global.f32 	%f110, [%rd16+28];
	ld.global.f32 	%f111, [%rd18+28];
	sub.f32 	%f112, %f110, %f111;
	fma.rn.f32 	%f141, %f112, %f112, %f109;
	add.s32 	%r34, %r34, 8;
$L__BB0_8:
	setp.eq.s32 	%p7, %r11, 0;
	@%p7 bra 	$L__BB0_14;
	and.b32  	%r14, %r23, 3;
	setp.lt.u32 	%p8, %r11, 4;
	@%p8 bra 	$L__BB0_11;
	add.s32 	%r30, %r34, %r2;
	mul.wide.s32 	%rd19, %r30, 4;
	add.s64 	%rd20, %rd2, %rd19;
	ld.global.f32 	%f114, [%rd20];
	mul.wide.u32 	%rd21, %r34, 4;
	add.s64 	%rd22, %rd1, %rd21;
	ld.global.f32 	%f115, [%rd22];
	sub.f32 	%f116, %f114, %f115;
	fma.rn.f32 	%f117, %f116, %f116, %f141;
	ld.global.f32 	%f118, [%rd20+4];
	ld.global.f32 	%f119, [%rd22+4];
	sub.f32 	%f120, %f118, %f119;
	fma.rn.f32 	%f121, %f120, %f120, %f117;
	ld.global.f32 	%f122, [%rd20+8];
	ld.global.f32 	%f123, [%rd22+8];
	sub.f32 	%f124, %f122, %f123;
	fma.rn.f32 	%f125, %f124, %f124, %f121;
	ld.global.f32 	%f126, [%rd20+12];
	ld.global.f32 	%f127, [%rd22+12];
	sub.f32 	%f128, %f126, %f127;
	fma.rn.f32 	%f141, %f128, %f128, %f125;
	add.s32 	%r34, %r34, 4;
$L__BB0_11:
	setp.eq.s32 	%p9, %r14, 0;
	@%p9 bra 	$L__BB0_14;
	mul.wide.u32 	%rd23, %r34, 4;
	add.s64 	%rd30, %rd1, %rd23;
	add.s32 	%r37, %r34, %r2;
	neg.s32 	%r36, %r14;
$L__BB0_13:
	.pragma "nounroll";
	mul.wide.s32 	%rd24, %r37, 4;
	add.s64 	%rd25, %rd2, %rd24;
	ld.global.f32 	%f129, [%rd25];
	ld.global.f32 	%f130, [%rd30];
	sub.f32 	%f131, %f129, %f130;
	fma.rn.f32 	%f141, %f131, %f131, %f141;
	add.s64 	%rd30, %rd30, 4;
	add.s32 	%r37, %r37, 1;
	add.s32 	%r36, %r36, 1;
	setp.ne.s32 	%p10, %r36, 0;
	@%p10 bra 	$L__BB0_13;
$L__BB0_14:
	sqrt.rn.f32 	%f132, %f141;
	cvta.to.global.u64 	%rd26, %rd10;
	mul.wide.s32 	%rd27, %r1, 4;
	add.s64 	%rd28, %rd26, %rd27;
	st.global.f32 	[%rd28], %f132;
$L__BB0_15:
	ret;

}


// ===== COMPILED SASS (sm_100) =====

	.target	sm_100

	.elftype	@"ET_EXEC"


//--------------------- .note.nv.tkinfo           --------------------------
	.section	.note.nv.tkinfo,"",@"SHT_NOTE"
	.sectionflags	@"SHF_NOTE_NV_TKINFO"
	.tkinfo
        /*0018*/ 	.word	0x00000002
        /*0030*/ 	.string	""
        /*0030*/ 	.string	"ptxas"
        /*0030*/ 	.string	"Cuda compilation tools, release 13.0, V13.0.88"
        /*0030*/ 	.string	"Build cuda_13.0.r13.0/compiler.36424714_0"
        /*0030*/ 	.string	"-arch sm_100 -m 64 "



//--------------------- .note.nv.cuinfo           --------------------------
	.section	.note.nv.cuinfo,"",@"SHT_NOTE"
	.sectionflags	@"SHF_NOTE_NV_CUINFO"
        /*0018*/ 	.short	0x0002
        /*001a*/ 	.short	0x0064
        /*001c*/ 	.short	0x0082
	.zero		2


//--------------------- .nv.info                  --------------------------
	.section	.nv.info,"",@"SHT_CUDA_INFO"
	.align	4


	//----- nvinfo : EIATTR_REGCOUNT
	.align		4
        /*0000*/ 	.byte	0x04, 0x2f
        /*0002*/ 	.short	(.L_1 - .L_0)
	.align		4
.L_0:
        /*0004*/ 	.word	index@(_Z16computeDistancesPfS_S_ii)
        /*0008*/ 	.word	0x0000001f


	//----- nvinfo : EIATTR_FRAME_SIZE
	.align		4
.L_1:
        /*000c*/ 	.byte	0x04, 0x11
        /*000e*/ 	.short	(.L_3 - .L_2)
	.align		4
.L_2:
        /*0010*/ 	.word	index@($__internal_0_$__cuda_sm20_sqrt_rn_f32_slowpath)
        /*0014*/ 	.word	0x00000000


	//----- nvinfo : EIATTR_FRAME_SIZE
	.align		4
.L_3:
        /*0018*/ 	.byte	0x04, 0x11
        /*001a*/ 	.short	(.L_5 - .L_4)
	.align		4
.L_4:
        /*001c*/ 	.word	index@(_Z16computeDistancesPfS_S_ii)
        /*0020*/ 	.word	0x00000000


	//----- nvinfo : EIATTR_MIN_STACK_SIZE
	.align		4
.L_5:
        /*0024*/ 	.byte	0x04, 0x12
        /*0026*/ 	.short	(.L_7 - .L_6)
	.align		4
.L_6:
        /*0028*/ 	.word	index@(_Z16computeDistancesPfS_S_ii)
        /*002c*/ 	.word	0x00000000
.L_7:


//--------------------- .nv.compat                --------------------------
	.section	.nv.compat,"",@"SHT_CUDA_COMPAT_INFO"
	.align	4
        /*0000*/ 	.byte	0x02, 0x09, 0x00, 0x00, 0x02, 0x02, 0x01, 0x00, 0x02, 0x05, 0x05, 0x00, 0x03, 0x07, 0x01, 0x01
        /*0010*/ 	.byte	0x02, 0x03, 0x00, 0x00, 0x02, 0x06, 0x01, 0x00, 0x04, 0x0b, 0x08, 0x00, 0x01, 0x00, 0x00, 0x00
        /*0020*/ 	.byte	0x00, 0x00, 0x00, 0x00


//--------------------- .nv.info._Z16computeDistancesPfS_S_ii --------------------------
	.section	.nv.info._Z16computeDistancesPfS_S_ii,"",@"SHT_CUDA_INFO"
	.sectionflags	@""
	.align	4


	//----- nvinfo : EIATTR_CUDA_API_VERSION
	.align		4
        /*0000*/ 	.byte	0x04, 0x37
        /*0002*/ 	.short	(.L_9 - .L_8)
.L_8:
        /*0004*/ 	.word	0x00000082


	//----- nvinfo : EIATTR_KPARAM_INFO
	.align		4
.L_9:
        /*0008*/ 	.byte	0x04, 0x17
        /*000a*/ 	.short	(.L_11 - .L_10)
.L_10:
        /*000c*/ 	.word	0x00000000
        /*0010*/ 	.short	0x0004
        /*0012*/ 	.short	0x001c
        /*0014*/ 	.byte	0x00, 0xf0, 0x11, 0x00


	//----- nvinfo : EIATTR_KPARAM_INFO
	.align		4
.L_11:
        /*0018*/ 	.byte	0x04, 0x17
        /*001a*/ 	.short	(.L_13 - .L_12)
.L_12:
        /*001c*/ 	.word	0x00000000
        /*0020*/ 	.short	0x0003
        /*0022*/ 	.short	0x0018
        /*0024*/ 	.byte	0x00, 0xf0, 0x11, 0x00


	//----- nvinfo : EIATTR_KPARAM_INFO
	.align		4
.L_13:
        /*0028*/ 	.byte	0x04, 0x17
        /*002a*/ 	.short	(.L_15 - .L_14)
.L_14:
        /*002c*/ 	.word	0x00000000
        /*0030*/ 	.short	0x0002
        /*0032*/ 	.short	0x0010
        /*0034*/ 	.byte	0x00, 0xf5, 0x21, 0x00


	//----- nvinfo : EIATTR_KPARAM_INFO
	.align		4
.L_15:
        /*0038*/ 	.byte	0x04, 0x17
        /*003a*/ 	.short	(.L_17 - .L_16)
.L_16:
        /*003c*/ 	.word	0x00000000
        /*0040*/ 	.short	0x0001
        /*0042*/ 	.short	0x0008
        /*0044*/ 	.byte	0x00, 0xf5, 0x21, 0x00


	//----- nvinfo : EIATTR_KPARAM_INFO
	.align		4
.L_17:
        /*0048*/ 	.byte	0x04, 0x17
        /*004a*/ 	.short	(.L_19 - .L_18)
.L_18:
        /*004c*/ 	.word	0x00000000
        /*0050*/ 	.short	0x0000
        /*0052*/ 	.short	0x0000
        /*0054*/ 	.byte	0x00, 0xf5, 0x21, 0x00


	//----- nvinfo : EIATTR_SPARSE_MMA_MASK
	.align		4
.L_19:
        /*0058*/ 	.byte	0x03, 0x50
        /*005a*/ 	.short	0x0000


	//----- nvinfo : EIATTR_MAXREG_COUNT
	.align		4
        /*005c*/ 	.byte	0x03, 0x1b
        /*005e*/ 	.short	0x00ff


	//----- nvinfo : EIATTR_MERCURY_ISA_VERSION
	.align		4
        /*0060*/ 	.byte	0x03, 0x5f
        /*0062*/ 	.short	0x0101


	//----- nvinfo : EIATTR_VRC_CTA_INIT_COUNT
	.align		4
        /*0064*/ 	.byte	0x02, 0x4a
	.zero		1
	.zero		1


	//----- nvinfo : EIATTR_EXIT_INSTR_OFFSETS
	.align		4
        /*0068*/ 	.byte	0x04, 0x1c
        /*006a*/ 	.short	(.L_21 - .L_20)


	//   ....[0]....
.L_20:
        /*006c*/ 	.word	0x00000070


	//   ....[1]....
        /*0070*/ 	.word	0x00000d40


	//----- nvinfo : EIATTR_CRS_STACK_SIZE
	.align		4
.L_21:
        /*0074*/ 	.byte	0x04, 0x1e
        /*0076*/ 	.short	(.L_23 - .L_22)
.L_22:
        /*0078*/ 	.word	0x00000000


	//----- nvinfo : EIATTR_CBANK_PARAM_SIZE
	.align		4
.L_23:
        /*007c*/ 	.byte	0x03, 0x19
        /*007e*/ 	.short	0x0020


	//----- nvinfo : EIATTR_PARAM_CBANK
	.align		4
        /*0080*/ 	.byte	0x04, 0x0a
        /*0082*/ 	.short	(.L_25 - .L_24)
	.align		4
.L_24:
        /*0084*/ 	.word	index@(.nv.constant0._Z16computeDistancesPfS_S_ii)
        /*0088*/ 	.short	0x0380
        /*008a*/ 	.short	0x0020


	//----- nvinfo : EIATTR_SW_WAR
	.align		4
.L_25:
        /*008c*/ 	.byte	0x04, 0x36
        /*008e*/ 	.short	(.L_27 - .L_26)
.L_26:
        /*0090*/ 	.word	0x00000008
.L_27:


//--------------------- .nv.callgraph             --------------------------
	.section	.nv.callgraph,"",@"SHT_CUDA_CALLGRAPH"
	.align	4
	.sectionentsize	8
	.align		4
        /*0000*/ 	.word	0x00000000
	.align		4
        /*0004*/ 	.word	0xffffffff
	.align		4
        /*0008*/ 	.word	0x00000000
	.align		4
        /*000c*/ 	.word	0xfffffffe
	.align		4
        /*0010*/ 	.word	0x00000000
	.align		4
        /*0014*/ 	.word	0xfffffffd
	.align		4
        /*0018*/ 	.word	0x00000000
	.align		4
        /*001c*/ 	.word	0xfffffffc


//--------------------- .text._Z16computeDistancesPfS_S_ii --------------------------
	.section	.text._Z16computeDistancesPfS_S_ii,"ax",@progbits
	.align	128
        .global         _Z16computeDistancesPfS_S_ii
        .type           _Z16computeDistancesPfS_S_ii,@function
        .size           _Z16computeDistancesPfS_S_ii,(.L_x_11 - _Z16computeDistancesPfS_S_ii)
        .other          _Z16computeDistancesPfS_S_ii,@"STO_CUDA_ENTRY STV_DEFAULT"
_Z16computeDistancesPfS_S_ii:
.text._Z16computeDistancesPfS_S_ii:
[----:B------:R-:W-:Y:S01]  /*0000*/  LDC R1, c[0x0][0x37c] ;  /* 0x0000df00ff017b82 */ /* 0x000fe20000000800 */
[----:B------:R-:W0:Y:S07]  /*0010*/  S2R R3, SR_TID.X ;  /* 0x0000000000037919 */ /* 0x000e2e0000002100 */
[----:B------:R-:W0:Y:S01]  /*0020*/  S2UR UR4, SR_CTAID.X ;  /* 0x00000000000479c3 */ /* 0x000e220000002500 */
[----:B------:R-:W1:Y:S07]  /*0030*/  LDCU UR5, c[0x0][0x398] ;  /* 0x00007300ff0577ac */ /* 0x000e6e0008000800 */
[----:B------:R-:W0:Y:S02]  /*0040*/  LDC R6, c[0x0][0x360] ;  /* 0x0000d800ff067b82 */ /* 0x000e240000000800 */
[----:B0-----:R-:W-:-:S05]  /*0050*/  IMAD R6, R6, UR4, R3 ;  /* 0x0000000406067c24 */ /* 0x001fca000f8e0203 */
[----:B-1----:R-:W-:-:S13]  /*0060*/  ISETP.GE.AND P0, PT, R6, UR5, PT ;  /* 0x0000000506007c0c */ /* 0x002fda000bf06270 */
[----:B------:R-:W-:Y:S05]  /*0070*/  @P0 EXIT ;  /* 0x000000000000094d */ /* 0x000fea0003800000 */
[----:B------:R-:W0:Y:S01]  /*0080*/  LDCU UR8, c[0x0][0x39c] ;  /* 0x00007380ff0877ac */ /* 0x000e220008000800 */
[----:B------:R-:W-:Y:S01]  /*0090*/  HFMA2 R13, -RZ, RZ, 0, 0 ;  /* 0x00000000ff0d7431 */ /* 0x000fe200000001ff */
[----:B------:R-:W1:Y:S01]  /*00a0*/  LDCU.64 UR16, c[0x0][0x358] ;  /* 0x00006b00ff1077ac */ /* 0x000e620008000a00 */
[----:B0-----:R-:W-:-:S09]  /*00b0*/  UISETP.GE.AND UP0, UPT, UR8, 0x1, UPT ;  /* 0x000000010800788c */ /* 0x001fd2000bf06270 */
[----:B-1----:R-:W-:Y:S05]  /*00c0*/  BRA.U !UP0, `(.L_x_0) ;  /* 0x0000000908d87547 */ /* 0x002fea000b800000 */
[----:B------:R-:W-:Y:S02]  /*00d0*/  UISETP.GE.U32.AND UP1, UPT, UR8, 0x10, UPT ;  /* 0x000000100800788c */ /* 0x000fe4000bf26070 */
[----:B------:R-:W-:Y:S01]  /*00e0*/  IMAD R0, R6, UR8, RZ ;  /* 0x0000000806007c24 */ /* 0x000fe2000f8e02ff */
[----:B------:R-:W-:Y:S01]  /*00f0*/  ULOP3.LUT UR9, UR8, 0xf, URZ, 0xc0, !UPT ;  /* 0x0000000f08097892 */ /* 0x000fe2000f8ec0ff */
[----:B------:R-:W-:Y:S02]  /*0100*/  MOV R13, RZ ;  /* 0x000000ff000d7202 */ /* 0x000fe40000000f00 */
[----:B------:R-:W-:Y:S01]  /*0110*/  MOV R7, RZ ;  /* 0x000000ff00077202 */ /* 0x000fe20000000f00 */
[----:B------:R-:W-:Y:S02]  /*0120*/  UISETP.NE.AND UP0, UPT, UR9, URZ, UPT ;  /* 0x000000ff0900728c */ /* 0x000fe4000bf05270 */
[----:B------:R-:W-:Y:S09]  /*0130*/  BRA.U !UP1, `(.L_x_1) ;  /* 0x0000000509547547 */ /* 0x000ff2000b800000 */
[----:B------:R-:W0:Y:S01]  /*0140*/  LDCU.128 UR12, c[0x0][0x380] ;  /* 0x00007000ff0c77ac */ /* 0x000e220008000c00 */
[----:B------:R-:W-:Y:S02]  /*0150*/  MOV R13, RZ ;  /* 0x000000ff000d7202 */ /* 0x000fe40000000f00 */
[----:B------:R-:W-:Y:S01]  /*0160*/  MOV R8, R0 ;  /* 0x0000000000087202 */ /* 0x000fe20000000f00 */
[----:B------:R-:W-:-:S04]  /*0170*/  ULOP3.LUT UR10, UR8, 0x7ffffff0, URZ, 0xc0, !UPT ;  /* 0x7ffffff0080a7892 */ /* 0x000fc8000f8ec0ff */
[----:B------:R-:W-:Y:S02]  /*0180*/  UIADD3 UR11, UPT, UPT, -UR10, URZ, URZ ;  /* 0x000000ff0a0b7290 */ /* 0x000fe4000fffe1ff */
[----:B------:R-:W-:Y:S01]  /*0190*/  MOV R7, UR10 ;  /* 0x0000000a00077c02 */ /* 0x000fe20008000f00 */
[----:B0-----:R-:W-:Y:S02]  /*01a0*/  UIADD3 UR4, UP2, UPT, UR14, 0x20, URZ ;  /* 0x000000200e047890 */ /* 0x001fe4000ff5e0ff */
[----:B------:R-:W-:Y:S02]  /*01b0*/  UIADD3 UR6, UP1, UPT, UR12, 0x20, URZ ;  /* 0x000000200c067890 */ /* 0x000fe4000ff3e0ff */
[----:B------:R-:W-:Y:S02]  /*01c0*/  UIADD3.X UR5, UPT, UPT, URZ, UR15, URZ, UP2, !UPT ;  /* 0x0000000fff057290 */ /* 0x000fe400097fe4ff */
[----:B------:R-:W-:Y:S01]  /*01d0*/  MOV R2, UR4 ;  /* 0x0000000400027c02 */ /* 0x000fe20008000f00 */
[----:B------:R-:W-:-:S03]  /*01e0*/  UIADD3.X UR7, UPT, UPT, URZ, UR13, URZ, UP1, !UPT ;  /* 0x0000000dff077290 */ /* 0x000fc60008ffe4ff */
[----:B------:R-:W-:-:S09]  /*01f0*/  MOV R3, UR5 ;  /* 0x0000000500037c02 */ /* 0x000fd20008000f00 */
.L_x_2:
[----:B------:R-:W-:Y:S01]  /*0200*/  MOV R4, UR6 ;  /* 0x0000000600047c02 */ /* 0x000fe20008000f00 */
[----:B------:R-:W2:Y:S01]  /*0210*/  LDG.E R10, desc[UR16][R2.64+-0x20] ;  /* 0xffffe010020a7981 */ /* 0x000ea2000c1e1900 */
[----:B------:R-:W-:-:S03]  /*0220*/  MOV R5, UR7 ;  /* 0x0000000700057c02 */ /* 0x000fc60008000f00 */
[----:B------:R-:W3:Y:S01]  /*0230*/  LDG.E R25, desc[UR16][R2.64+-0x1c] ;  /* 0xffffe41002197981 */ /* 0x000ee2000c1e1900 */
[----:B------:R-:W-:-:S03]  /*0240*/  IMAD.WIDE R4, R8, 0x4, R4 ;  /* 0x0000000408047825 */ /* 0x000fc600078e0204 */
[----:B------:R-:W4:Y:S04]  /*0250*/  LDG.E R15, desc[UR16][R2.64+-0x18] ;  /* 0xffffe810020f7981 */ /* 0x000f28000c1e1900 */
[----:B------:R-:W2:Y:S04]  /*0260*/  LDG.E R9, desc[UR16][R4.64+-0x20] ;  /* 0xffffe01004097981 */ /* 0x000ea8000c1e1900 */
[----:B------:R-:W3:Y:S04]  /*0270*/  LDG.E R24, desc[UR16][R4.64+-0x1c] ;  /* 0xffffe41004187981 */ /* 0x000ee8000c1e1900 */
[----:B------:R-:W4:Y:S04]  /*0280*/  LDG.E R16, desc[UR16][R4.64+-0x18] ;  /* 0xffffe81004107981 */ /* 0x000f28000c1e1900 */
[----:B------:R-:W5:Y:S04]  /*0290*/  LDG.E R17, desc[UR16][R2.64+-0x14] ;  /* 0xffffec1002117981 */ /* 0x000f68000c1e1900 */
        /* <DEDUP_REMOVED lines=8> */
[----:B------:R-:W5:Y:S01]  /*0320*/  LDG.E R27, desc[UR16][R2.64+0x1c] ;  /* 0x00001c10021b7981 */ /* 0x000f62000c1e1900 */
[----:B--2---:R-:W-:-:S03]  /*0330*/  FADD R14, R9, -R10 ;  /* 0x8000000a090e7221 */ /* 0x004fc60000000000 */
[----:B------:R-:W2:Y:S01]  /*0340*/  LDG.E R9, desc[UR16][R2.64+-0x4] ;  /* 0xfffffc1002097981 */ /* 0x000ea2000c1e1900 */
[----:B------:R-:W-:Y:S01]  /*0350*/  FFMA R23, R14, R14, R13 ;  /* 0x0000000e0e177223 */ /* 0x000fe2000000000d */
[----:B---3--:R-:W-:Y:S02]  /*0360*/  FADD R24, R24, -R25 ;  /* 0x8000001918187221 */ /* 0x008fe40000000000 */
[----:B------:R-:W2:Y:S02]  /*0370*/  LDG.E R10, desc[UR16][R4.64+-0x4] ;  /* 0xfffffc10040a7981 */ /* 0x000ea4000c1e1900 */
[----:B------:R-:W-:Y:S01]  /*0380*/  FFMA R23, R24, R24, R23 ;  /* 0x0000001818177223 */ /* 0x000fe20000000017 */
[----:B----4-:R-:W-:Y:S01]  /*0390*/  FADD R24, R16, -R15 ;  /* 0x8000000f10187221 */ /* 0x010fe20000000000 */
[----:B------:R-:W3:Y:S04]  /*03a0*/  LDG.E R14, desc[UR16][R2.64] ;  /* 0x00000010020e7981 */ /* 0x000ee8000c1e1900 */
[----:B------:R-:W3:Y:S01]  /*03b0*/  LDG.E R13, desc[UR16][R4.64] ;  /* 0x00000010040d7981 */ /* 0x000ee2000c1e1900 */
[----:B------:R-:W-:Y:S01]  /*03c0*/  FFMA R23, R24, R24, R23 ;  /* 0x0000001818177223 */ /* 0x000fe20000000017 */
[----:B-----5:R-:W-:-:S02]  /*03d0*/  FADD R24, R18, -R17 ;  /* 0x8000001112187221 */ /* 0x020fc40000000000 */
[----:B------:R-:W4:Y:S04]  /*03e0*/  LDG.E R15, desc[UR16][R2.64+0x4] ;  /* 0x00000410020f7981 */ /* 0x000f28000c1e1900 */
[----:B------:R-:W4:Y:S01]  /*03f0*/  LDG.E R16, desc[UR16][R4.64+0x4] ;  /* 0x0000041004107981 */ /* 0x000f22000c1e1900 */
[----:B------:R-:W-:Y:S01]  /*0400*/  FFMA R23, R24, R24, R23 ;  /* 0x0000001818177223 */ /* 0x000fe20000000017 */
[----:B------:R-:W-:Y:S02]  /*0410*/  FADD R24, R20, -R19 ;  /* 0x8000001314187221 */ /* 0x000fe40000000000 */
[----:B------:R-:W5:Y:S04]  /*0420*/  LDG.E R17, desc[UR16][R2.64+0x8] ;  /* 0x0000081002117981 */ /* 0x000f68000c1e1900 */
[----:B------:R-:W5:Y:S01]  /*0430*/  LDG.E R18, desc[UR16][R4.64+0x8] ;  /* 0x0000081004127981 */ /* 0x000f62000c1e1900 */
[----:B------:R-:W-:Y:S01]  /*0440*/  FFMA R23, R24, R24, R23 ;  /* 0x0000001818177223 */ /* 0x000fe20000000017 */
[----:B------:R-:W-:-:S02]  /*0450*/  FADD R24, R22, -R21 ;  /* 0x8000001516187221 */ /* 0x000fc40000000000 */
[----:B------:R-:W5:Y:S04]  /*0460*/  LDG.E R19, desc[UR16][R2.64+0xc] ;  /* 0x00000c1002137981 */ /* 0x000f68000c1e1900 */
[----:B------:R-:W5:Y:S01]  /*0470*/  LDG.E R20, desc[UR16][R4.64+0xc] ;  /* 0x00000c1004147981 */ /* 0x000f62000c1e1900 */
[----:B------:R-:W-:-:S03]  /*0480*/  FFMA R23, R24, R24, R23 ;  /* 0x0000001818177223 */ /* 0x000fc60000000017 */
[----:B------:R-:W5:Y:S04]  /*0490*/  LDG.E R21, desc[UR16][R2.64+0x10] ;  /* 0x0000101002157981 */ /* 0x000f68000c1e1900 */
[----:B------:R-:W5:Y:S01]  /*04a0*/  LDG.E R22, desc[UR16][R4.64+0x10] ;  /* 0x0000101004167981 */ /* 0x000f62000c1e1900 */
[----:B------:R-:W-:-:S03]  /*04b0*/  FADD R28, R11, -R12 ;  /* 0x8000000c0b1c7221 */ /* 0x000fc60000000000 */
[----:B------:R-:W5:Y:S04]  /*04c0*/  LDG.E R24, desc[UR16][R2.64+0x14] ;  /* 0x0000141002187981 */ /* 0x000f68000c1e1900 */
[----:B------:R-:W5:Y:S04]  /*04d0*/  LDG.E R25, desc[UR16][R4.64+0x14] ;  /* 0x0000141004197981 */ /* 0x000f68000c1e1900 */
[----:B------:R0:W5:Y:S04]  /*04e0*/  LDG.E R11, desc[UR16][R2.64+0x18] ;  /* 0x00001810020b7981 */ /* 0x000168000c1e1900 */
[----:B------:R-:W5:Y:S01]  /*04f0*/  LDG.E R12, desc[UR16][R4.64+0x18] ;  /* 0x00001810040c7981 */ /* 0x000f62000c1e1900 */
[----:B------:R-:W-:Y:S01]  /*0500*/  FFMA R23, R28, R28, R23 ;  /* 0x0000001c1c177223 */ /* 0x000fe20000000017 */
[----:B------:R-:W-:-:S04]  /*0510*/  UIADD3 UR11, UPT, UPT, UR11, 0x10, URZ ;  /* 0x000000100b0b7890 */ /* 0x000fc8000fffe0ff */
[----:B------:R-:W-:Y:S01]  /*0520*/  UISETP.NE.AND UP1, UPT, UR11, URZ, UPT ;  /* 0x000000ff0b00728c */ /* 0x000fe2000bf25270 */
[----:B0-----:R-:W-:Y:S01]  /*0530*/  IADD3 R2, P0, PT, R2, 0x40, RZ ;  /* 0x0000004002027810 */ /* 0x001fe20007f1e0ff */
[----:B------:R-:W-:Y:S01]  /*0540*/  FADD R26, R26, -R27 ;  /* 0x8000001b1a1a7221 */ /* 0x000fe20000000000 */
[----:B------:R-:W-:Y:S02]  /*0550*/  IADD3 R8, PT, PT, R8, 0x10, RZ ;  /* 0x0000001008087810 */ /* 0x000fe40007ffe0ff */
[----:B------:R-:W-:Y:S01]  /*0560*/  IADD3.X R3, PT, PT, RZ, R3, RZ, P0, !PT ;  /* 0x00000003ff037210 */ /* 0x000fe200007fe4ff */
[----:B--2---:R-:W-:-:S04]  /*0570*/  FADD R10, R10, -R9 ;  /* 0x800000090a0a7221 */ /* 0x004fc80000000000 */
[----:B------:R-:W-:Y:S01]  /*0580*/  FFMA R23, R10, R10, R23 ;  /* 0x0000000a0a177223 */ /* 0x000fe20000000017 */
[----:B---3--:R-:W-:-:S04]  /*0590*/  FADD R14, R13, -R14 ;  /* 0x8000000e0d0e7221 */ /* 0x008fc80000000000 */
[----:B------:R-:W-:Y:S01]  /*05a0*/  FFMA R23, R14, R14, R23 ;  /* 0x0000000e0e177223 */ /* 0x000fe20000000017 */
[----:B----4-:R-:W-:-:S04]  /*05b0*/  FADD R16, R16, -R15 ;  /* 0x8000000f10107221 */ /* 0x010fc80000000000 */
[----:B------:R-:W-:Y:S01]  /*05c0*/  FFMA R23, R16, R16, R23 ;  /* 0x0000001010177223 */ /* 0x000fe20000000017 */
[----:B-----5:R-:W-:-:S04]  /*05d0*/  FADD R18, R18, -R17 ;  /* 0x8000001112127221 */ /* 0x020fc80000000000 */
[----:B------:R-:W-:Y:S01]  /*05e0*/  FFMA R23, R18, R18, R23 ;  /* 0x0000001212177223 */ /* 0x000fe20000000017 */
[----:B------:R-:W-:-:S04]  /*05f0*/  FADD R20, R20, -R19 ;  /* 0x8000001314147221 */ /* 0x000fc80000000000 */
[----:B------:R-:W-:Y:S01]  /*0600*/  FFMA R23, R20, R20, R23 ;  /* 0x0000001414177223 */ /* 0x000fe20000000017 */
[----:B------:R-:W-:-:S04]  /*0610*/  FADD R22, R22, -R21 ;  /* 0x8000001516167221 */ /* 0x000fc80000000000 */
[----:B------:R-:W-:Y:S01]  /*0620*/  FFMA R23, R22, R22, R23 ;  /* 0x0000001616177223 */ /* 0x000fe20000000017 */
[----:B------:R-:W-:-:S04]  /*0630*/  FADD R24, R25, -R24 ;  /* 0x8000001819187221 */ /* 0x000fc80000000000 */
[----:B------:R-:W-:Y:S01]  /*0640*/  FFMA R23, R24, R24, R23 ;  /* 0x0000001818177223 */ /* 0x000fe20000000017 */
[----:B------:R-:W-:-:S04]  /*0650*/  FADD R12, R12, -R11 ;  /* 0x8000000b0c0c7221 */ /* 0x000fc80000000000 */
[----:B------:R-:W-:-:S04]  /*0660*/  FFMA R23, R12, R12, R23 ;  /* 0x0000000c0c177223 */ /* 0x000fc80000000017 */
[----:B------:R-:W-:Y:S01]  /*0670*/  FFMA R13, R26, R26, R23 ;  /* 0x0000001a1a0d7223 */ /* 0x000fe20000000017 */
[----:B------:R-:W-:Y:S06]  /*0680*/  BRA.U UP1, `(.L_x_2) ;  /* 0xfffffff901dc7547 */ /* 0x000fec000b83ffff */
.L_x_1:
[----:B------:R-:W-:Y:S05]  /*0690*/  BRA.U !UP0, `(.L_x_0) ;  /* 0x0000000508647547 */ /* 0x000fea000b800000 */
[----:B------:R-:W-:Y:S02]  /*06a0*/  UISETP.GE.U32.AND UP0, UPT, UR9, 0x8, UPT ;  /* 0x000000080900788c */ /* 0x000fe4000bf06070 */
[----:B------:R-:W-:-:S04]  /*06b0*/  ULOP3.LUT UR5, UR8, 0x7, URZ, 0xc0, !UPT ;  /* 0x0000000708057892 */ /* 0x000fc8000f8ec0ff */
[----:B------:R-:W-:-:S03]  /*06c0*/  UISETP.NE.AND UP1, UPT, UR5, URZ, UPT ;  /* 0x000000ff0500728c */ /* 0x000fc6000bf25270 */
[----:B------:R-:W-:Y:S08]  /*06d0*/  BRA.U !UP0, `(.L_x_3) ;  /* 0x0000000108987547 */ /* 0x000ff0000b800000 */
[----:B------:R-:W0:Y:S01]  /*06e0*/  LDC.64 R4, c[0x0][0x380] ;  /* 0x0000e000ff047b82 */ /* 0x000e220000000a00 */
[----:B------:R-:W-:-:S07]  /*06f0*/  IADD3 R9, PT, PT, R0, R7, RZ ;  /* 0x0000000700097210 */ /* 0x000fce0007ffe0ff */
[----:B------:R-:W1:Y:S01]  /*0700*/  LDC.64 R2, c[0x0][0x388] ;  /* 0x0000e200ff027b82 */ /* 0x000e620000000a00 */
[----:B0-----:R-:W-:-:S05]  /*0710*/  IMAD.WIDE R4, R9, 0x4, R4 ;  /* 0x0000000409047825 */ /* 0x001fca00078e0204 */
[----:B------:R-:W2:Y:S01]  /*0720*/  LDG.E R18, desc[UR16][R4.64] ;  /* 0x0000001004127981 */ /* 0x000ea2000c1e1900 */
[----:B-1----:R-:W-:-:S03]  /*0730*/  IMAD.WIDE.U32 R2, R7, 0x4, R2 ;  /* 0x0000000407027825 */ /* 0x002fc600078e0002 */
[----:B------:R-:W3:Y:S04]  /*0740*/  LDG.E R20, desc[UR16][R4.64+0x4] ;  /* 0x0000041004147981 */ /* 0x000ee8000c1e1900 */
[----:B------:R-:W2:Y:S04]  /*0750*/  LDG.E R21, desc[UR16][R2.64] ;  /* 0x0000001002157981 */ /* 0x000ea8000c1e1900 */
[----:B------:R-:W3:Y:S04]  /*0760*/  LDG.E R23, desc[UR16][R2.64+0x4] ;  /* 0x0000041002177981 */ /* 0x000ee8000c1e1900 */
[----:B------:R-:W4:Y:S04]  /*0770*/  LDG.E R22, desc[UR16][R4.64+0x8] ;  /* 0x0000081004167981 */ /* 0x000f28000c1e1900 */
        /* <DEDUP_REMOVED lines=11> */
[----:B------:R-:W-:Y:S01]  /*0830*/  IADD3 R7, PT, PT, R7, 0x8, RZ ;  /* 0x0000000807077810 */ /* 0x000fe20007ffe0ff */
        /* <DEDUP_REMOVED lines=15> */
[----:B------:R-:W-:-:S07]  /*0930*/  FFMA R13, R16, R16, R13 ;  /* 0x00000010100d7223 */ /* 0x000fce000000000d */
.L_x_3:
        /* <DEDUP_REMOVED lines=26> */
[----:B------:R-:W-:-:S07]  /*0ae0*/  FFMA R13, R17, R17, R8 ;  /* 0x00000011110d7223 */ /* 0x000fce0000000008 */
.L_x_4:
[----:B------:R-:W-:Y:S05]  /*0af0*/  BRA.U !UP1, `(.L_x_0) ;  /* 0x00000001094c7547 */ /* 0x000fea000b800000 */
[----:B------:R-:W0:Y:S01]  /*0b00*/  LDC.64 R4, c[0x0][0x388] ;  /* 0x0000e200ff047b82 */ /* 0x000e220000000a00 */
[----:B------:R-:W-:-:S07]  /*0b10*/  UIADD3 UR4, UPT, UPT, -UR4, URZ, URZ ;  /* 0x000000ff04047290 */ /* 0x000fce000fffe1ff */
[----:B------:R-:W1:Y:S01]  /*0b20*/  LDC.64 R2, c[0x0][0x380] ;  /* 0x0000e000ff027b82 */ /* 0x000e620000000a00 */
[----:B0-----:R-:W-:Y:S01]  /*0b30*/  IMAD.WIDE.U32 R4, R7, 0x4, R4 ;  /* 0x0000000407047825 */ /* 0x001fe200078e0004 */
[----:B------:R-:W-:Y:S02]  /*0b40*/  IADD3 R7, PT, PT, R0, R7, RZ ;  /* 0x0000000700077210 */ /* 0x000fe40007ffe0ff */
[----:B------:R-:W-:Y:S02]  /*0b50*/  MOV R8, R4 ;  /* 0x0000000400087202 */ /* 0x000fe40000000f00 */
[----:B------:R-:W-:-:S07]  /*0b60*/  MOV R11, R5 ;  /* 0x00000005000b7202 */ /* 0x000fce0000000f00 */
.L_x_5:
[----:B-1----:R-:W-:Y:S01]  /*0b70*/  IMAD.WIDE R4, R7, 0x4, R2 ;  /* 0x0000000407047825 */ /* 0x002fe200078e0202 */
[----:B------:R-:W-:-:S05]  /*0b80*/  MOV R9, R11 ;  /* 0x0000000b00097202 */ /* 0x000fca0000000f00 */
[----:B------:R-:W2:Y:S04]  /*0b90*/  LDG.E R4, desc[UR16][R4.64] ;  /* 0x0000001004047981 */ /* 0x000ea8000c1e1900 */
[----:B------:R0:W2:Y:S01]  /*0ba0*/  LDG.E R9, desc[UR16][R8.64] ;  /* 0x0000001008097981 */ /* 0x0000a2000c1e1900 */
[----:B------:R-:W-:Y:S01]  /*0bb0*/  UIADD3 UR4, UPT, UPT, UR4, 0x1, URZ ;  /* 0x0000000104047890 */ /* 0x000fe2000fffe0ff */
[----:B------:R-:W-:-:S03]  /*0bc0*/  IADD3 R7, PT, PT, R7, 0x1, RZ ;  /* 0x0000000107077810 */ /* 0x000fc60007ffe0ff */
[----:B------:R-:W-:Y:S01]  /*0bd0*/  UISETP.NE.AND UP0, UPT, UR4, URZ, UPT ;  /* 0x000000ff0400728c */ /* 0x000fe2000bf05270 */
[----:B0-----:R-:W-:-:S04]  /*0be0*/  IADD3 R8, P0, PT, R8, 0x4, RZ ;  /* 0x0000000408087810 */ /* 0x001fc80007f1e0ff */
[----:B------:R-:W-:Y:S01]  /*0bf0*/  IADD3.X R11, PT, PT, RZ, R11, RZ, P0, !PT ;  /* 0x0000000bff0b7210 */ /* 0x000fe200007fe4ff */
[----:B--2---:R-:W-:-:S04]  /*0c00*/  FADD R0, R4, -R9 ;  /* 0x8000000904007221 */ /* 0x004fc80000000000 */
[----:B------:R-:W-:Y:S01]  /*0c10*/  FFMA R13, R0, R0, R13 ;  /* 0x00000000000d7223 */ /* 0x000fe2000000000d */
[----:B------:R-:W-:Y:S06]  /*0c20*/  BRA.U UP0, `(.L_x_5) ;  /* 0xfffffffd00d07547 */ /* 0x000fec000b83ffff */
.L_x_0:
[----:B------:R-:W-:Y:S01]  /*0c30*/  IADD3 R0, PT, PT, R13, -0xd000000, RZ ;  /* 0xf30000000d007810 */ /* 0x000fe20007ffe0ff */
[----:B------:R0:W1:Y:S01]  /*0c40*/  MUFU.RSQ R2, R13 ;  /* 0x0000000d00027308 */ /* 0x0000620000001400 */
[----:B------:R-:W-:Y:S02]  /*0c50*/  BSSY.RECONVERGENT B0, `(.L_x_6) ;  /* 0x000000b000007945 */ /* 0x000fe40003800200 */
[----:B------:R-:W-:-:S13]  /*0c60*/  ISETP.GT.U32.AND P0, PT, R0, 0x727fffff, PT ;  /* 0x727fffff0000780c */ /* 0x000fda0003f04070 */
[----:B0-----:R-:W-:Y:S05]  /*0c70*/  @!P0 BRA `(.L_x_7) ;  /* 0x0000000000108947 */ /* 0x001fea0003800000 */
[----:B------:R-:W-:Y:S02]  /*0c80*/  MOV R0, R13 ;  /* 0x0000000d00007202 */ /* 0x000fe40000000f00 */
[----:B------:R-:W-:-:S07]  /*0c90*/  MOV R8, 0xcb0 ;  /* 0x00000cb000087802 */ /* 0x000fce0000000f00 */
[----:B-1----:R-:W-:Y:S05]  /*0ca0*/  CALL.REL.NOINC `($__internal_0_$__cuda_sm20_sqrt_rn_f32_slowpath) ;  /* 0x0000000000287944 */ /* 0x002fea0003c00000 */
[----:B------:R-:W-:Y:S05]  /*0cb0*/  BRA `(.L_x_8) ;  /* 0x0000000000107947 */ /* 0x000fea0003800000 */
.L_x_7:
[C---:B-1----:R-:W-:Y:S01]  /*0cc0*/  FMUL.FTZ R0, R2.reuse, R13 ;  /* 0x0000000d02007220 */ /* 0x042fe20000410000 */
[----:B------:R-:W-:-:S03]  /*0cd0*/  FMUL.FTZ R2, R2, 0.5 ;  /* 0x3f00000002027820 */ /* 0x000fc60000410000 */
[----:B------:R-:W-:-:S04]  /*0ce0*/  FFMA R5, -R0, R0, R13 ;  /* 0x0000000000057223 */ /* 0x000fc8000000010d */
[----:B------:R-:W-:-:S07]  /*0cf0*/  FFMA R5, R5, R2, R0 ;  /* 0x0000000205057223 */ /* 0x000fce0000000000 */
.L_x_8:
[----:B------:R-:W-:Y:S05]  /*0d00*/  BSYNC.RECONVERGENT B0 ;  /* 0x0000000000007941 */ /* 0x000fea0003800200 */
.L_x_6:
[----:B------:R-:W0:Y:S02]  /*0d10*/  LDC.64 R2, c[0x0][0x390] ;  /* 0x0000e400ff027b82 */ /* 0x000e240000000a00 */
[----:B0-----:R-:W-:-:S05]  /*0d20*/  IMAD.WIDE R6, R6, 0x4, R2 ;  /* 0x0000000406067825 */ /* 0x001fca00078e0202 */
[----:B------:R-:W-:Y:S01]  /*0d30*/  STG.E desc[UR16][R6.64], R5 ;  /* 0x0000000506007986 */ /* 0x000fe2000c101910 */
[----:B------:R-:W-:Y:S05]  /*0d40*/  EXIT ;  /* 0x000000000000794d */ /* 0x000fea0003800000 */
        .weak           $__internal_0_$__cuda_sm20_sqrt_rn_f32_slowpath
        .type           $__internal_0_$__cuda_sm20_sqrt_rn_f32_slowpath,@function
        .size           $__internal_0_$__cuda_sm20_sqrt_rn_f32_slowpath,(.L_x_11 - $__internal_0_$__cuda_sm20_sqrt_rn_f32_slowpath)
$__internal_0_$__cuda_sm20_sqrt_rn_f32_slowpath:
[----:B------:R-:W-:-:S13]  /*0d50*/  LOP3.LUT P0, RZ, R0, 0x7fffffff, RZ, 0xc0, !PT ;  /* 0x7fffffff00ff7812 */ /* 0x000fda000780c0ff */
[----:B------:R-:W-:Y:S01]  /*0d60*/  @!P0 MOV R2, R0 ;  /* 0x0000000000028202 */ /* 0x000fe20000000f00 */
[----:B------:R-:W-:Y:S06]  /*0d70*/  @!P0 BRA `(.L_x_9) ;  /* 0x0000000000408947 */ /* 0x000fec0003800000 */
[----:B------:R-:W-:-:S13]  /*0d80*/  FSETP.GEU.FTZ.AND P0, PT, R0, RZ, PT ;  /* 0x000000ff0000720b */ /* 0x000fda0003f1e000 */
[----:B------:R-:W-:Y:S01]  /*0d90*/  @!P0 MOV R2, 0x7fffffff ;  /* 0x7fffffff00028802 */ /* 0x000fe20000000f00 */
[----:B------:R-:W-:Y:S06]  /*0da0*/  @!P0 BRA `(.L_x_9) ;  /* 0x0000000000348947 */ /* 0x000fec0003800000 */
[----:B------:R-:W-:-:S13]  /*0db0*/  FSETP.GTU.FTZ.AND P0, PT, |R0|, +INF , PT ;  /* 0x7f8000000000780b */ /* 0x000fda0003f1c200 */
[----:B------:R-:W-:Y:S01]  /*0dc0*/  @P0 FADD.FTZ R2, R0, 1 ;  /* 0x3f80000000020421 */ /* 0x000fe20000010000 */
[----:B------:R-:W-:Y:S06]  /*0dd0*/  @P0 BRA `(.L_x_9) ;  /* 0x0000000000280947 */ /* 0x000fec0003800000 */
[----:B------:R-:W-:-:S13]  /*0de0*/  FSETP.NEU.FTZ.AND P0, PT, |R0|, +INF , PT ;  /* 0x7f8000000000780b */ /* 0x000fda0003f1d200 */
[----:B------:R-:W-:-:S04]  /*0df0*/  @P0 FFMA R3, R0, 1.84467440737095516160e+19, RZ ;  /* 0x5f80000000030823 */ /* 0x000fc800000000ff */
[----:B------:R-:W0:Y:S02]  /*0e00*/  @P0 MUFU.RSQ R2, R3 ;  /* 0x0000000300020308 */ /* 0x000e240000001400 */
[----:B0-----:R-:W-:Y:S01]  /*0e10*/  @P0 FMUL.FTZ R4, R3, R2 ;  /* 0x0000000203040220 */ /* 0x001fe20000410000 */
[----:B------:R-:W-:Y:S01]  /*0e20*/  @P0 FMUL.FTZ R7, R2, 0.5 ;  /* 0x3f00000002070820 */ /* 0x000fe20000410000 */
[----:B------:R-:W-:Y:S02]  /*0e30*/  @!P0 MOV R2, R0 ;  /* 0x0000000000028202 */ /* 0x000fe40000000f00 */
[----:B------:R-:W-:-:S04]  /*0e40*/  @P0 FADD.FTZ R5, -R4, -RZ ;  /* 0x800000ff04050221 */ /* 0x000fc80000010100 */
[----:B------:R-:W-:-:S04]  /*0e50*/  @P0 FFMA R5, R4, R5, R3 ;  /* 0x0000000504050223 */ /* 0x000fc80000000003 */
[----:B------:R-:W-:-:S04]  /*0e60*/  @P0 FFMA R5, R5, R7, R4 ;  /* 0x0000000705050223 */ /* 0x000fc80000000004 */
[----:B------:R-:W-:-:S07]  /*0e70*/  @P0 FMUL.FTZ R2, R5, 2.3283064365386962891e-10 ;  /* 0x2f80000005020820 */ /* 0x000fce0000410000 */
.L_x_9:
[----:B------:R-:W-:Y:S01]  /*0e80*/  HFMA2 R3, -RZ, RZ, 0, 0 ;  /* 0x00000000ff037431 */ /* 0x000fe200000001ff */
[----:B------:R-:W-:Y:S02]  /*0e90*/  MOV R5, R2 ;  /* 0x0000000200057202 */ /* 0x000fe40000000f00 */
[----:B------:R-:W-:-:S04]  /*0ea0*/  MOV R2, R8 ;  /* 0x0000000800027202 */ /* 0x000fc80000000f00 */
[----:B------:R-:W-:Y:S05]  /*0eb0*/  RET.REL.NODEC R2 `(_Z16computeDistancesPfS_S_ii) ;  /* 0xfffffff002507950 */ /* 0x000fea0003c3ffff */
.L_x_10:
[----:B------:R-:W-:-:S00]  /*0ec0*/  BRA `(.L_x_10) ;  /* 0xfffffffc00fc7947 */ /* 0x000fc0000383ffff */
[----:B------:R-:W-:-:S00]  /*0ed0*/  NOP ;  /* 0x0000000000007918 */ /* 0x000fc00000000000 */
        /* <DEDUP_REMOVED lines=10> */
.L_x_11:


//--------------------- .nv.shared.reserved.0     --------------------------
	.section	.nv.shared.reserved.0,"aw",@nobits
	.weak		__nv_reservedSMEM_offset_0_alias
	.size		__nv_reservedSMEM_offset_0_alias, 0, 64
	.other		__nv_reservedSMEM_offset_0_alias,@"STO_CUDA_RESERVED_SHARED STV_DEFAULT"
__nv_reservedSMEM_offset_0_alias:
	.zero		0
	.zero		64


//--------------------- .nv.constant0._Z16computeDistancesPfS_S_ii --------------------------
	.section	.nv.constant0._Z16computeDistancesPfS_S_ii,"a",@progbits
	.sectionflags	@""
	.align	4
.nv.constant0._Z16computeDistancesPfS_S_ii:
	.zero		928


//--------------------- SYMBOLS --------------------------

	.type		.nv.reservedSmem.offset0,@object
	.size		.nv.reservedSmem.offset0,0x4
